//
// Generated by NVIDIA NVVM Compiler
//
// Compiler Build ID: CL-36424714
// Cuda compilation tools, release 13.0, V13.0.88
// Based on NVVM 20.0.0
//

.version 9.0
.target sm_100
.address_size 64

	// .globl	_Z6kernelv
.extern .func  (.param .b32 func_retval0) vprintf
(
	.param .b64 vprintf_param_0,
	.param .b64 vprintf_param_1
)
;
.global .align 1 .b8 $str[24] = {91, 108, 111, 103, 93, 32, 116, 104, 114, 101, 97, 100, 32, 105, 100, 120, 58, 32, 37, 108, 108, 100, 10};

.visible .entry _Z6kernelv()
{
	.local .align 8 .b8 	__local_depot0[8];
	.reg .b64 	%SP;
	.reg .b64 	%SPL;
	.reg .b32 	%r<6>;
	.reg .b64 	%rd<8>;

	mov.u64 	%SPL, __local_depot0;
	cvta.local.u64 	%SP, %SPL;
	add.u64 	%rd1, %SP, 0;
	add.u64 	%rd2, %SPL, 0;
	mov.u32 	%r1, %ctaid.x;
	mov.u32 	%r2, %tid.x;
	cvt.u64.u32 	%rd3, %r2;
	mov.u32 	%r3, %ntid.x;
	mul.wide.u32 	%rd4, %r1, %r3;
	add.s64 	%rd5, %rd4, %rd3;
	st.local.u64 	[%rd2], %rd5;
	mov.u64 	%rd6, $str;
	cvta.global.u64 	%rd7, %rd6;
	{ // callseq 0, 0
	.param .b64 param0;
	st.param.b64 	[param0], %rd7;
	.param .b64 param1;
	st.param.b64 	[param1], %rd1;
	.param .b32 retval0;
	call.uni (retval0), 
	vprintf, 
	(
	param0, 
	param1
	);
	ld.param.b32 	%r4, [retval0];
	} // callseq 0
	ret;

}


// ===== COMPILED SASS (sm_100) =====

	.target	sm_100

	.elftype	@"ET_EXEC"


//--------------------- .note.nv.tkinfo           --------------------------
	.section	.note.nv.tkinfo,"",@"SHT_NOTE"
	.sectionflags	@"SHF_NOTE_NV_TKINFO"
	.tkinfo
        /*0018*/ 	.word	0x00000002
        /*0030*/ 	.string	""
        /*0030*/ 	.string	"ptxas"
        /*0030*/ 	.string	"Cuda compilation tools, release 13.0, V13.0.88"
        /*0030*/ 	.string	"Build cuda_13.0.r13.0/compiler.36424714_0"
        /*0030*/ 	.string	"-arch sm_100 -m 64 "



//--------------------- .note.nv.cuinfo           --------------------------
	.section	.note.nv.cuinfo,"",@"SHT_NOTE"
	.sectionflags	@"SHF_NOTE_NV_CUINFO"
        /*0018*/ 	.short	0x0002
        /*001a*/ 	.short	0x0064
        /*001c*/ 	.short	0x0082
	.zero		2


//--------------------- .nv.info                  --------------------------
	.section	.nv.info,"",@"SHT_CUDA_INFO"
	.align	4


	//----- nvinfo : EIATTR_REGCOUNT
	.align		4
        /*0000*/ 	.byte	0x04, 0x2f
        /*0002*/ 	.short	(.L_2 - .L_1)
	.align		4
.L_1:
        /*0004*/ 	.word	index@(_Z6kernelv)
        /*0008*/ 	.word	0x00000018


	//----- nvinfo : EIATTR_FRAME_SIZE
	.align		4
.L_2:
        /*000c*/ 	.byte	0x04, 0x11
        /*000e*/ 	.short	(.L_4 - .L_3)
	.align		4
.L_3:
        /*0010*/ 	.word	index@(_Z6kernelv)
        /*0014*/ 	.word	0x00000008


	//----- nvinfo : EIATTR_MIN_STACK_SIZE
	.align		4
.L_4:
        /*0018*/ 	.byte	0x04, 0x12
        /*001a*/ 	.short	(.L_6 - .L_5)
	.align		4
.L_5:
        /*001c*/ 	.word	index@(_Z6kernelv)
        /*0020*/ 	.word	0x00000008
.L_6:


//--------------------- .nv.compat                --------------------------
	.section	.nv.compat,"",@"SHT_CUDA_COMPAT_INFO"
	.align	4
        /*0000*/ 	.byte	0x02, 0x09, 0x00, 0x00, 0x02, 0x02, 0x01, 0x00, 0x02, 0x05, 0x05, 0x00, 0x03, 0x07, 0x01, 0x01
        /*0010*/ 	.byte	0x02, 0x03, 0x00, 0x00, 0x02, 0x06, 0x01, 0x00, 0x04, 0x0b, 0x08, 0x00, 0x09, 0x00, 0x00, 0x00
        /*0020*/ 	.byte	0x00, 0x00, 0x00, 0x00


//--------------------- .nv.info._Z6kernelv       --------------------------
	.section	.nv.info._Z6kernelv,"",@"SHT_CUDA_INFO"
	.sectionflags	@""
	.align	4


	//----- nvinfo : EIATTR_CUDA_API_VERSION
	.align		4
        /*0000*/ 	.byte	0x04, 0x37
        /*0002*/ 	.short	(.L_8 - .L_7)
.L_7:
        /*0004*/ 	.word	0x00000082


	//----- nvinfo : EIATTR_SPARSE_MMA_MASK
	.align		4
.L_8:
        /*0008*/ 	.byte	0x03, 0x50
        /*000a*/ 	.short	0x0000


	//----- nvinfo : EIATTR_MAXREG_COUNT
	.align		4
        /*000c*/ 	.byte	0x03, 0x1b
        /*000e*/ 	.short	0x00ff


	//----- nvinfo : EIATTR_EXTERNS
	.align		4
        /*0010*/ 	.byte	0x04, 0x0f
        /*0012*/ 	.short	(.L_10 - .L_9)


	//   ....[0]....
	.align		4
.L_9:
        /*0014*/ 	.word	index@(vprintf)


	//----- nvinfo : EIATTR_MERCURY_ISA_VERSION
	.align		4
.L_10:
        /*0018*/ 	.byte	0x03, 0x5f
        /*001a*/ 	.short	0x0101


	//----- nvinfo : EIATTR_VRC_CTA_INIT_COUNT
	.align		4
        /*001c*/ 	.byte	0x02, 0x4a
	.zero		1
	.zero		1


	//----- nvinfo : EIATTR_SYSCALL_OFFSETS
	.align		4
        /*0020*/ 	.byte	0x04, 0x46
        /*0022*/ 	.short	(.L_12 - .L_11)


	//   ....[0]....
.L_11:
        /*0024*/ 	.word	0x00000120


	//----- nvinfo : EIATTR_EXIT_INSTR_OFFSETS
	.align		4
.L_12:
        /*0028*/ 	.byte	0x04, 0x1c
        /*002a*/ 	.short	(.L_14 - .L_13)


	//   ....[0]....
.L_13:
        /*002c*/ 	.word	0x00000130


	//----- nvinfo : EIATTR_SW_WAR
	.align		4
.L_14:
        /*0030*/ 	.byte	0x04, 0x36
        /*0032*/ 	.short	(.L_16 - .L_15)
.L_15:
        /*0034*/ 	.word	0x00000008
.L_16:


//--------------------- .nv.callgraph             --------------------------
	.section	.nv.callgraph,"",@"SHT_CUDA_CALLGRAPH"
	.align	4
	.sectionentsize	8
	.align		4
        /*0000*/ 	.word	0x00000000
	.align		4
        /*0004*/ 	.word	0xffffffff
	.align		4
        /*0008*/ 	.word	index@(_Z6kernelv)
	.align		4
        /*000c*/ 	.word	index@(vprintf)
	.align		4
        /*0010*/ 	.word	0x00000000
	.align		4
        /*0014*/ 	.word	0xfffffffe
	.align		4
        /*0018*/ 	.word	0x00000000
	.align		4
        /*001c*/ 	.word	0xfffffffd
	.align		4
        /*0020*/ 	.word	0x00000000
	.align		4
        /*0024*/ 	.word	0xfffffffc


//--------------------- .nv.constant4             --------------------------
	.section	.nv.constant4,"a",@progbits
	.align	8
	.align		8
.nv.constant4:
        /*0000*/ 	.dword	vprintf
	.align		8
        /*0008*/ 	.dword	$str


//--------------------- .text._Z6kernelv          --------------------------
	.section	.text._Z6kernelv,"ax",@progbits
	.align	128
        .global         _Z6kernelv
        .type           _Z6kernelv,@function
        .size           _Z6kernelv,(.L_x_2 - _Z6kernelv)
        .other          _Z6kernelv,@"STO_CUDA_ENTRY STV_DEFAULT"
_Z6kernelv:
.text._Z6kernelv:
[----:B------:R-:W0:Y:S01]  /*0000*/  LDC R1, c[0x0][0x37c] ;  /* 0x0000df00ff017b82 */ /* 0x000e220000000800 */
[----:B------:R-:W1:Y:S01]  /*0010*/  S2R R2, SR_TID.X ;  /* 0x0000000000027919 */ /* 0x000e620000002100 */
[----:B------:R-:W2:Y:S06]  /*0020*/  LDCU UR5, c[0x0][0x2fc] ;  /* 0x00005f80ff0577ac */ /* 0x000eac0008000800 */
[----:B------:R-:W1:Y:S01]  /*0030*/  S2UR UR6, SR_CTAID.X ;  /* 0x00000000000679c3 */ /* 0x000e620000002500 */
[----:B------:R-:W-:Y:S02]  /*0040*/  HFMA2 R3, -RZ, RZ, 0, 0 ;  /* 0x00000000ff037431 */ /* 0x000fe400000001ff */
[----:B0-----:R-:W-:Y:S01]  /*0050*/  VIADD R1, R1, 0xfffffff8 ;  /* 0xfffffff801017836 */ /* 0x001fe20000000000 */
[----:B------:R-:W-:Y:S01]  /*0060*/  MOV R0, 0x0 ;  /* 0x0000000000007802 */ /* 0x000fe20000000f00 */
[----:B------:R-:W0:Y:S03]  /*0070*/  LDCU UR4, c[0x0][0x2f8] ;  /* 0x00005f00ff0477ac */ /* 0x000e260008000800 */
[----:B------:R-:W1:Y:S08]  /*0080*/  LDC R5, c[0x0][0x360] ;  /* 0x0000d800ff057b82 */ /* 0x000e700000000800 */
[----:B------:R3:W4:Y:S01]  /*0090*/  LDC.64 R8, c[0x4][R0] ;  /* 0x0100000000087b82 */ /* 0x0007220000000a00 */
[----:B0-----:R-:W-:-:S05]  /*00a0*/  IADD3 R6, P0, PT, R1, UR4, RZ ;  /* 0x0000000401067c10 */ /* 0x001fca000ff1e0ff */
[----:B--2---:R-:W-:Y:S02]  /*00b0*/  IMAD.X R7, RZ, RZ, UR5, P0 ;  /* 0x00000005ff077e24 */ /* 0x004fe400080e06ff */
[----:B-1----:R-:W-:Y:S01]  /*00c0*/  IMAD.WIDE.U32 R2, R5, UR6, R2 ;  /* 0x0000000605027c25 */ /* 0x002fe2000f8e0002 */
[----:B------:R-:W0:Y:S04]  /*00d0*/  LDCU.64 UR6, c[0x4][0x8] ;  /* 0x01000100ff0677ac */ /* 0x000e280008000a00 */
[----:B------:R3:W-:Y:S01]  /*00e0*/  STL.64 [R1], R2 ;  /* 0x0000000201007387 */ /* 0x0007e20000100a00 */
[----:B0-----:R-:W-:Y:S01]  /*00f0*/  IMAD.U32 R4, RZ, RZ, UR6 ;  /* 0x00000006ff047e24 */ /* 0x001fe2000f8e00ff */
[----:B---34-:R-:W-:-:S07]  /*0100*/  MOV R5, UR7 ;  /* 0x0000000700057c02 */ /* 0x018fce0008000f00 */
[----:B------:R-:W-:-:S07]  /*0110*/  LEPC R20, `(.L_x_0) ;  /* 0x000000001014794e */ /* 0x000fce0000000000 */
[----:B------:R-:W-:Y:S05]  /*0120*/  CALL.ABS.NOINC R8 ;  /* 0x0000000008007343 */ /* 0x000fea0003c00000 */
.L_x_0:
[----:B------:R-:W-:Y:S05]  /*0130*/  EXIT ;  /* 0x000000000000794d */ /* 0x000fea0003800000 */
.L_x_1:
[----:B------:R-:W-:-:S00]  /*0140*/  BRA `(.L_x_1) ;  /* 0xfffffffc00fc7947 */ /* 0x000fc0000383ffff */
[----:B------:R-:W-:-:S00]  /*0150*/  NOP ;  /* 0x0000000000007918 */ /* 0x000fc00000000000 */
        /* <DEDUP_REMOVED lines=10> */
.L_x_2:


//--------------------- .nv.global.init           --------------------------
	.section	.nv.global.init,"aw",@progbits
.nv.global.init:
	.type		$str,@object
	.size		$str,(.L_0 - $str)
$str:
        /*0000*/ 	.byte	0x5b, 0x6c, 0x6f, 0x67, 0x5d, 0x20, 0x74, 0x68, 0x72, 0x65, 0x61, 0x64, 0x20, 0x69, 0x64, 0x78
        /*0010*/ 	.byte	0x3a, 0x20, 0x25, 0x6c, 0x6c, 0x64, 0x0a, 0x00
.L_0:


//--------------------- .nv.shared.reserved.0     --------------------------
	.section	.nv.shared.reserved.0,"aw",@nobits
	.weak		__nv_reservedSMEM_offset_0_alias
	.size		__nv_reservedSMEM_offset_0_alias, 0, 64
	.other		__nv_reservedSMEM_offset_0_alias,@"STO_CUDA_RESERVED_SHARED STV_DEFAULT"
__nv_reservedSMEM_offset_0_alias:
	.zero		0
	.zero		64


//--------------------- .nv.constant0._Z6kernelv  --------------------------
	.section	.nv.constant0._Z6kernelv,"a",@progbits
	.sectionflags	@""
	.align	4
.nv.constant0._Z6kernelv:
	.zero		896


//--------------------- SYMBOLS --------------------------

	.type		.nv.reservedSmem.offset0,@object
	.size		.nv.reservedSmem.offset0,0x4
	.type		vprintf,@function
